	.headerflags	@"EF_CUDA_TEXMODE_UNIFIED EF_CUDA_64BIT_ADDRESS EF_CUDA_ACCELERATORS EF_CUDA_SM90 EF_CUDA_VIRTUAL_SM(EF_CUDA_SM90)"
	.elftype	@"ET_EXEC"


//--------------------- .nv.info                  --------------------------
	.section	.nv.info,"",@"SHT_CUDA_INFO"
	.align	4


	//----- nvinfo : EIATTR_REGCOUNT
	.align		4
        /*0000*/ 	.byte	0x04, 0x2f
        /*0002*/ 	.short	(.L_1 - .L_0)
	.align		4
.L_0:
        /*0004*/ 	.word	index@(triton_poi_fused__to_copy_add_arange_clamp_mul_sub_28)
        /*0008*/ 	.word	0x0000000a


	//----- nvinfo : EIATTR_MIN_STACK_SIZE
	.align		4
.L_1:
        /*000c*/ 	.byte	0x04, 0x12
        /*000e*/ 	.short	(.L_3 - .L_2)
	.align		4
.L_2:
        /*0010*/ 	.word	index@(triton_poi_fused__to_copy_add_arange_clamp_mul_sub_28)
        /*0014*/ 	.word	0x00000000


	//----- nvinfo : EIATTR_FRAME_SIZE
	.align		4
.L_3:
        /*0018*/ 	.byte	0x04, 0x11
        /*001a*/ 	.short	(.L_5 - .L_4)
	.align		4
.L_4:
        /*001c*/ 	.word	index@(triton_poi_fused__to_copy_add_arange_clamp_mul_sub_28)
        /*0020*/ 	.word	0x00000000


	//----- nvinfo : EIATTR_MIN_STACK_SIZE
	.align		4
.L_5:
        /*0024*/ 	.byte	0x04, 0x12
        /*0026*/ 	.short	(.L_7 - .L_6)
	.align		4
.L_6:
        /*0028*/ 	.word	index@(triton_poi_fused__to_copy_add_arange_clamp_mul_sub_28)
        /*002c*/ 	.word	0x00000000
.L_7:


//--------------------- .nv.info.triton_poi_fused__to_copy_add_arange_clamp_mul_sub_28 --------------------------
	.section	.nv.info.triton_poi_fused__to_copy_add_arange_clamp_mul_sub_28,"",@"SHT_CUDA_INFO"
	.sectionflags	@""
	.align	4


	//----- nvinfo : EIATTR_CUDA_API_VERSION
	.align		4
        /*0000*/ 	.byte	0x04, 0x37
        /*0002*/ 	.short	(.L_9 - .L_8)
.L_8:
        /*0004*/ 	.word	0x0000007c


	//----- nvinfo : EIATTR_KPARAM_INFO
	.align		4
.L_9:
        /*0008*/ 	.byte	0x04, 0x17
        /*000a*/ 	.short	(.L_11 - .L_10)
.L_10:
        /*000c*/ 	.word	0x00000000
        /*0010*/ 	.short	0x0001
        /*0012*/ 	.short	0x0008
        /*0014*/ 	.byte	0x00, 0xf0, 0x11, 0x00


	//----- nvinfo : EIATTR_KPARAM_INFO
	.align		4
.L_11:
        /*0018*/ 	.byte	0x04, 0x17
        /*001a*/ 	.short	(.L_13 - .L_12)
.L_12:
        /*001c*/ 	.word	0x00000000
        /*0020*/ 	.short	0x0000
        /*0022*/ 	.short	0x0000
        /*0024*/ 	.byte	0x00, 0xf4, 0x21, 0x00


	//----- nvinfo : EIATTR_SPARSE_MMA_MASK
	.align		4
.L_13:
        /*0028*/ 	.byte	0x03, 0x50
        /*002a*/ 	.short	0x0000


	//----- nvinfo : EIATTR_MAXREG_COUNT
	.align		4
        /*002c*/ 	.byte	0x03, 0x1b
        /*002e*/ 	.short	0x00ff


	//----- nvinfo : EIATTR_EXIT_INSTR_OFFSETS
	.align		4
        /*0030*/ 	.byte	0x04, 0x1c
        /*0032*/ 	.short	(.L_15 - .L_14)


	//   ....[0]....
.L_14:
        /*0034*/ 	.word	0x00000110


	//   ....[1]....
        /*0038*/ 	.word	0x00000140


	//----- nvinfo : EIATTR_REQNTID
	.align		4
.L_15:
        /*003c*/ 	.byte	0x04, 0x10
        /*003e*/ 	.short	(.L_17 - .L_16)
.L_16:
        /*0040*/ 	.word	0x00000020
        /*0044*/ 	.word	0x00000001
        /*0048*/ 	.word	0x00000001


	//----- nvinfo : EIATTR_CBANK_PARAM_SIZE
	.align		4
.L_17:
        /*004c*/ 	.byte	0x03, 0x19
        /*004e*/ 	.short	0x000c


	//----- nvinfo : EIATTR_PARAM_CBANK
	.align		4
        /*0050*/ 	.byte	0x04, 0x0a
        /*0052*/ 	.short	(.L_19 - .L_18)
	.align		4
.L_18:
        /*0054*/ 	.word	index@(.nv.constant0.triton_poi_fused__to_copy_add_arange_clamp_mul_sub_28)
        /*0058*/ 	.short	0x0210
        /*005a*/ 	.short	0x000c


	//----- nvinfo : EIATTR_SW_WAR
	.align		4
.L_19:
        /*005c*/ 	.byte	0x04, 0x36
        /*005e*/ 	.short	(.L_21 - .L_20)
.L_20:
        /*0060*/ 	.word	0x00000008
.L_21:


//--------------------- .nv.callgraph             --------------------------
	.section	.nv.callgraph,"",@"SHT_CUDA_CALLGRAPH"
	.align	4
	.sectionentsize	8
	.align		4
        /*0000*/ 	.word	0x00000000
	.align		4
        /*0004*/ 	.word	0xffffffff
	.align		4
        /*0008*/ 	.word	0x00000000
	.align		4
        /*000c*/ 	.word	0xfffffffe
	.align		4
        /*0010*/ 	.word	0x00000000
	.align		4
        /*0014*/ 	.word	0xfffffffd
	.align		4
        /*0018*/ 	.word	0x00000000
	.align		4
        /*001c*/ 	.word	0xfffffffc


//--------------------- .text.triton_poi_fused__to_copy_add_arange_clamp_mul_sub_28 --------------------------
	.section	.text.triton_poi_fused__to_copy_add_arange_clamp_mul_sub_28,"ax",@progbits
	.align	128
        .global         triton_poi_fused__to_copy_add_arange_clamp_mul_sub_28
        .type           triton_poi_fused__to_copy_add_arange_clamp_mul_sub_28,@function
        .size           triton_poi_fused__to_copy_add_arange_clamp_mul_sub_28,(.L_x_1 - triton_poi_fused__to_copy_add_arange_clamp_mul_sub_28)
        .other          triton_poi_fused__to_copy_add_arange_clamp_mul_sub_28,@"STO_CUDA_ENTRY STV_DEFAULT"
triton_poi_fused__to_copy_add_arange_clamp_mul_sub_28:
.text.triton_poi_fused__to_copy_add_arange_clamp_mul_sub_28:
[----:B------:R-:W0:Y:S02]  /*0000*/  LDC R1, c[0x0][0x28] ;  /* 0x00000a00ff017b82 */ /* 0x000e240000000800 */
[----:B------:R-:W1:Y:S01]  /*0010*/  S2R R6, SR_TID.X ;  /* 0x0000000000067919 */ /* 0x000e620000002100 */
[----:B------:R-:W-:Y:S01]  /*0020*/  IMAD.MOV.U32 R3, RZ, RZ, 0x3f000000 ;  /* 0x3f000000ff037424 */ /* 0x000fe200078e00ff */
[----:B------:R-:W2:Y:S01]  /*0030*/  S2R R5, SR_CTAID.X ;  /* 0x0000000000057919 */ /* 0x000ea20000002500 */
[C---:B-1----:R-:W-:Y:S02]  /*0040*/  LOP3.LUT R0, R6.reuse, 0xf, RZ, 0xc0, !PT ;  /* 0x0000000f06007812 */ /* 0x042fe400078ec0ff */
[----:B------:R-:W-:-:S03]  /*0050*/  LOP3.LUT P0, RZ, R6, 0x10, RZ, 0xc0, !PT ;  /* 0x0000001006ff7812 */ /* 0x000fc6000780c0ff */
[----:B--2---:R-:W-:-:S05]  /*0060*/  IMAD R5, R5, 0x10, R0 ;  /* 0x0000001005057824 */ /* 0x004fca00078e0200 */
[----:B------:R-:W-:Y:S02]  /*0070*/  I2FP.F32.S32 R0, R5 ;  /* 0x0000000500007245 */ /* 0x000fe40000201400 */
[----:B------:R-:W-:-:S03]  /*0080*/  ISETP.LT.AND P0, PT, R5, 0x10, !P0 ;  /* 0x000000100500780c */ /* 0x000fc60004701270 */
[----:B------:R-:W-:-:S04]  /*0090*/  FADD R0, R0, 0.5 ;  /* 0x3f00000000007421 */ /* 0x000fc80000000000 */
[----:B------:R-:W-:Y:S02]  /*00a0*/  FFMA R0, R0, R3, -0.5 ;  /* 0xbf00000000007423 */ /* 0x000fe40000000003 */
[----:B------:R-:W1:Y:S03]  /*00b0*/  LDC.64 R2, c[0x0][0x210] ;  /* 0x00008400ff027b82 */ /* 0x000e660000000a00 */
[----:B------:R-:W-:-:S04]  /*00c0*/  FMNMX R0, RZ, R0, !PT ;  /* 0x00000000ff007209 */ /* 0x000fc80007800000 */
[----:B------:R-:W2:Y:S02]  /*00d0*/  F2I.TRUNC.NTZ R4, R0 ;  /* 0x0000000000047305 */ /* 0x000ea4000020f100 */
[----:B--2---:R-:W-:Y:S01]  /*00e0*/  I2FP.F32.S32 R7, R4 ;  /* 0x0000000400077245 */ /* 0x004fe20000201400 */
[----:B-1----:R-:W-:-:S04]  /*00f0*/  IMAD.WIDE R2, R5, 0x4, R2 ;  /* 0x0000000405027825 */ /* 0x002fc800078e0202 */
[----:B------:R-:W-:Y:S01]  /*0100*/  FADD.SAT R7, R0, -R7 ;  /* 0x8000000700077221 */ /* 0x000fe20000002000 */
[----:B------:R-:W-:Y:S06]  /*0110*/  @!P0 EXIT ;  /* 0x000000000000894d */ /* 0x000fec0003800000 */
[----:B------:R-:W-:Y:S02]  /*0120*/  ULDC.64 UR4, c[0x0][0x208] ;  /* 0x0000820000047ab9 */ /* 0x000fe40000000a00 */
[----:B------:R-:W-:Y:S01]  /*0130*/  STG.E desc[UR4][R2.64], R7 ;  /* 0x0000000702007986 */ /* 0x000fe2000c101904 */
[----:B------:R-:W-:Y:S05]  /*0140*/  EXIT ;  /* 0x000000000000794d */ /* 0x000fea0003800000 */
.L_x_0:
[----:B------:R-:W-:-:S00]  /*0150*/  BRA `(.L_x_0) ;  /* 0xfffffffc00fc7947 */ /* 0x000fc0000383ffff */
[----:B------:R-:W-:-:S00]  /*0160*/  NOP ;  /* 0x0000000000007918 */ /* 0x000fc00000000000 */
        /* <DEDUP_REMOVED lines=9> */
.L_x_1:


//--------------------- .nv.constant0.triton_poi_fused__to_copy_add_arange_clamp_mul_sub_28 --------------------------
	.section	.nv.constant0.triton_poi_fused__to_copy_add_arange_clamp_mul_sub_28,"a",@progbits
	.sectionflags	@""
	.align	4
.nv.constant0.triton_poi_fused__to_copy_add_arange_clamp_mul_sub_28:
	.zero		540
